//
// Generated by NVIDIA NVVM Compiler
//
// Compiler Build ID: CL-36424714
// Cuda compilation tools, release 13.0, V13.0.88
// Based on NVVM 20.0.0
//

.version 9.0
.target sm_100
.address_size 64

	// .globl	_Z22print_details_of_warpsv
.extern .func  (.param .b32 func_retval0) vprintf
(
	.param .b64 vprintf_param_0,
	.param .b64 vprintf_param_1
)
;
.global .align 1 .b8 $str[64] = {116, 105, 100, 58, 32, 37, 100, 44, 32, 98, 105, 100, 46, 120, 58, 32, 37, 100, 44, 32, 98, 105, 100, 46, 121, 58, 32, 37, 100, 44, 32, 103, 105, 100, 58, 32, 37, 100, 44, 32, 119, 97, 114, 112, 95, 105, 100, 58, 32, 37, 100, 44, 32, 103, 98, 105, 100, 58, 32, 37, 100, 32, 10};

.visible .entry _Z22print_details_of_warpsv()
{
	.local .align 8 .b8 	__local_depot0[24];
	.reg .b64 	%SP;
	.reg .b64 	%SPL;
	.reg .b32 	%r<11>;
	.reg .b64 	%rd<5>;

	mov.u64 	%SPL, __local_depot0;
	cvta.local.u64 	%SP, %SPL;
	add.u64 	%rd1, %SP, 0;
	add.u64 	%rd2, %SPL, 0;
	mov.u32 	%r1, %ctaid.y;
	mov.u32 	%r2, %nctaid.x;
	mov.u32 	%r3, %ntid.x;
	mov.u32 	%r4, %ctaid.x;
	mov.u32 	%r5, %tid.x;
	mad.lo.s32 	%r6, %r1, %r2, %r4;
	mad.lo.s32 	%r7, %r6, %r3, %r5;
	shr.u32 	%r8, %r5, 5;
	st.local.v2.u32 	[%rd2], {%r5, %r4};
	st.local.v2.u32 	[%rd2+8], {%r1, %r7};
	st.local.v2.u32 	[%rd2+16], {%r8, %r6};
	mov.u64 	%rd3, $str;
	cvta.global.u64 	%rd4, %rd3;
	{ // callseq 0, 0
	.param .b64 param0;
	st.param.b64 	[param0], %rd4;
	.param .b64 param1;
	st.param.b64 	[param1], %rd1;
	.param .b32 retval0;
	call.uni (retval0), 
	vprintf, 
	(
	param0, 
	param1
	);
	ld.param.b32 	%r9, [retval0];
	} // callseq 0
	ret;

}


// ===== COMPILED SASS (sm_100) =====

	.target	sm_100

	.elftype	@"ET_EXEC"


//--------------------- .note.nv.tkinfo           --------------------------
	.section	.note.nv.tkinfo,"",@"SHT_NOTE"
	.sectionflags	@"SHF_NOTE_NV_TKINFO"
	.tkinfo
        /*0018*/ 	.word	0x00000002
        /*0030*/ 	.string	""
        /*0030*/ 	.string	"ptxas"
        /*0030*/ 	.string	"Cuda compilation tools, release 13.0, V13.0.88"
        /*0030*/ 	.string	"Build cuda_13.0.r13.0/compiler.36424714_0"
        /*0030*/ 	.string	"-arch sm_100 -m 64 "



//--------------------- .note.nv.cuinfo           --------------------------
	.section	.note.nv.cuinfo,"",@"SHT_NOTE"
	.sectionflags	@"SHF_NOTE_NV_CUINFO"
        /*0018*/ 	.short	0x0002
        /*001a*/ 	.short	0x0064
        /*001c*/ 	.short	0x0082
	.zero		2


//--------------------- .nv.info                  --------------------------
	.section	.nv.info,"",@"SHT_CUDA_INFO"
	.align	4


	//----- nvinfo : EIATTR_REGCOUNT
	.align		4
        /*0000*/ 	.byte	0x04, 0x2f
        /*0002*/ 	.short	(.L_2 - .L_1)
	.align		4
.L_1:
        /*0004*/ 	.word	index@(_Z22print_details_of_warpsv)
        /*0008*/ 	.word	0x00000018


	//----- nvinfo : EIATTR_FRAME_SIZE
	.align		4
.L_2:
        /*000c*/ 	.byte	0x04, 0x11
        /*000e*/ 	.short	(.L_4 - .L_3)
	.align		4
.L_3:
        /*0010*/ 	.word	index@(_Z22print_details_of_warpsv)
        /*0014*/ 	.word	0x00000018


	//----- nvinfo : EIATTR_MIN_STACK_SIZE
	.align		4
.L_4:
        /*0018*/ 	.byte	0x04, 0x12
        /*001a*/ 	.short	(.L_6 - .L_5)
	.align		4
.L_5:
        /*001c*/ 	.word	index@(_Z22print_details_of_warpsv)
        /*0020*/ 	.word	0x00000018
.L_6:


//--------------------- .nv.compat                --------------------------
	.section	.nv.compat,"",@"SHT_CUDA_COMPAT_INFO"
	.align	4
        /*0000*/ 	.byte	0x02, 0x09, 0x00, 0x00, 0x02, 0x02, 0x01, 0x00, 0x02, 0x05, 0x05, 0x00, 0x03, 0x07, 0x01, 0x01
        /*0010*/ 	.byte	0x02, 0x03, 0x00, 0x00, 0x02, 0x06, 0x01, 0x00, 0x04, 0x0b, 0x08, 0x00, 0x09, 0x00, 0x00, 0x00
        /*0020*/ 	.byte	0x00, 0x00, 0x00, 0x00


//--------------------- .nv.info._Z22print_details_of_warpsv --------------------------
	.section	.nv.info._Z22print_details_of_warpsv,"",@"SHT_CUDA_INFO"
	.sectionflags	@""
	.align	4


	//----- nvinfo : EIATTR_CUDA_API_VERSION
	.align		4
        /*0000*/ 	.byte	0x04, 0x37
        /*0002*/ 	.short	(.L_8 - .L_7)
.L_7:
        /*0004*/ 	.word	0x00000082


	//----- nvinfo : EIATTR_SPARSE_MMA_MASK
	.align		4
.L_8:
        /*0008*/ 	.byte	0x03, 0x50
        /*000a*/ 	.short	0x0000


	//----- nvinfo : EIATTR_MAXREG_COUNT
	.align		4
        /*000c*/ 	.byte	0x03, 0x1b
        /*000e*/ 	.short	0x00ff


	//----- nvinfo : EIATTR_EXTERNS
	.align		4
        /*0010*/ 	.byte	0x04, 0x0f
        /*0012*/ 	.short	(.L_10 - .L_9)


	//   ....[0]....
	.align		4
.L_9:
        /*0014*/ 	.word	index@(vprintf)


	//----- nvinfo : EIATTR_MERCURY_ISA_VERSION
	.align		4
.L_10:
        /*0018*/ 	.byte	0x03, 0x5f
        /*001a*/ 	.short	0x0101


	//----- nvinfo : EIATTR_VRC_CTA_INIT_COUNT
	.align		4
        /*001c*/ 	.byte	0x02, 0x4a
	.zero		1
	.zero		1


	//----- nvinfo : EIATTR_SYSCALL_OFFSETS
	.align		4
        /*0020*/ 	.byte	0x04, 0x46
        /*0022*/ 	.short	(.L_12 - .L_11)


	//   ....[0]....
.L_11:
        /*0024*/ 	.word	0x00000170


	//----- nvinfo : EIATTR_EXIT_INSTR_OFFSETS
	.align		4
.L_12:
        /*0028*/ 	.byte	0x04, 0x1c
        /*002a*/ 	.short	(.L_14 - .L_13)


	//   ....[0]....
.L_13:
        /*002c*/ 	.word	0x00000180


	//----- nvinfo : EIATTR_SW_WAR
	.align		4
.L_14:
        /*0030*/ 	.byte	0x04, 0x36
        /*0032*/ 	.short	(.L_16 - .L_15)
.L_15:
        /*0034*/ 	.word	0x00000008
.L_16:


//--------------------- .nv.callgraph             --------------------------
	.section	.nv.callgraph,"",@"SHT_CUDA_CALLGRAPH"
	.align	4
	.sectionentsize	8
	.align		4
        /*0000*/ 	.word	0x00000000
	.align		4
        /*0004*/ 	.word	0xffffffff
	.align		4
        /*0008*/ 	.word	index@(_Z22print_details_of_warpsv)
	.align		4
        /*000c*/ 	.word	index@(vprintf)
	.align		4
        /*0010*/ 	.word	0x00000000
	.align		4
        /*0014*/ 	.word	0xfffffffe
	.align		4
        /*0018*/ 	.word	0x00000000
	.align		4
        /*001c*/ 	.word	0xfffffffd
	.align		4
        /*0020*/ 	.word	0x00000000
	.align		4
        /*0024*/ 	.word	0xfffffffc


//--------------------- .nv.constant4             --------------------------
	.section	.nv.constant4,"a",@progbits
	.align	8
	.align		8
.nv.constant4:
        /*0000*/ 	.dword	vprintf
	.align		8
        /*0008*/ 	.dword	$str


//--------------------- .text._Z22print_details_of_warpsv --------------------------
	.section	.text._Z22print_details_of_warpsv,"ax",@progbits
	.align	128
        .global         _Z22print_details_of_warpsv
        .type           _Z22print_details_of_warpsv,@function
        .size           _Z22print_details_of_warpsv,(.L_x_2 - _Z22print_details_of_warpsv)
        .other          _Z22print_details_of_warpsv,@"STO_CUDA_ENTRY STV_DEFAULT"
_Z22print_details_of_warpsv:
.text._Z22print_details_of_warpsv:
[----:B------:R-:W0:Y:S01]  /*0000*/  LDC R1, c[0x0][0x37c] ;  /* 0x0000df00ff017b82 */ /* 0x000e220000000800 */
[----:B------:R-:W1:Y:S01]  /*0010*/  S2R R10, SR_CTAID.Y ;  /* 0x00000000000a7919 */ /* 0x000e620000002600 */
[----:B------:R-:W2:Y:S01]  /*0020*/  LDCU UR5, c[0x0][0x2fc] ;  /* 0x00005f80ff0577ac */ /* 0x000ea20008000800 */
[----:B0-----:R-:W-:Y:S01]  /*0030*/  VIADD R1, R1, 0xffffffe8 ;  /* 0xffffffe801017836 */ /* 0x001fe20000000000 */
[----:B------:R-:W-:Y:S01]  /*0040*/  MOV R0, 0x0 ;  /* 0x0000000000007802 */ /* 0x000fe20000000f00 */
[----:B------:R-:W1:Y:S01]  /*0050*/  S2R R13, SR_CTAID.X ;  /* 0x00000000000d7919 */ /* 0x000e620000002500 */
[----:B------:R-:W1:Y:S02]  /*0060*/  LDCU UR4, c[0x0][0x370] ;  /* 0x00006e00ff0477ac */ /* 0x000e640008000800 */
[----:B------:R0:W3:Y:S01]  /*0070*/  LDC.64 R8, c[0x4][R0] ;  /* 0x0100000000087b82 */ /* 0x0000e20000000a00 */
[----:B------:R-:W4:Y:S01]  /*0080*/  S2R R12, SR_TID.X ;  /* 0x00000000000c7919 */ /* 0x000f220000002100 */
[----:B------:R-:W5:Y:S01]  /*0090*/  LDCU UR6, c[0x0][0x360] ;  /* 0x00006c00ff0677ac */ /* 0x000f620008000800 */
[----:B-1----:R-:W-:Y:S01]  /*00a0*/  IMAD R3, R10, UR4, R13 ;  /* 0x000000040a037c24 */ /* 0x002fe2000f8e020d */
[----:B------:R-:W1:Y:S01]  /*00b0*/  LDCU UR4, c[0x0][0x2f8] ;  /* 0x00005f00ff0477ac */ /* 0x000e620008000800 */
[----:B----4-:R-:W-:-:S02]  /*00c0*/  SHF.R.U32.HI R2, RZ, 0x5, R12 ;  /* 0x00000005ff027819 */ /* 0x010fc4000001160c */
[----:B-----5:R-:W-:Y:S01]  /*00d0*/  IMAD R11, R3, UR6, R12 ;  /* 0x00000006030b7c24 */ /* 0x020fe2000f8e020c */
[----:B------:R0:W-:Y:S01]  /*00e0*/  STL.64 [R1], R12 ;  /* 0x0000000c01007387 */ /* 0x0001e20000100a00 */
[----:B------:R-:W4:Y:S03]  /*00f0*/  LDCU.64 UR6, c[0x4][0x8] ;  /* 0x01000100ff0677ac */ /* 0x000f260008000a00 */
[----:B------:R0:W-:Y:S04]  /*0100*/  STL.64 [R1+0x10], R2 ;  /* 0x0000100201007387 */ /* 0x0001e80000100a00 */
[----:B------:R0:W-:Y:S01]  /*0110*/  STL.64 [R1+0x8], R10 ;  /* 0x0000080a01007387 */ /* 0x0001e20000100a00 */
[----:B-1----:R-:W-:-:S05]  /*0120*/  IADD3 R6, P0, PT, R1, UR4, RZ ;  /* 0x0000000401067c10 */ /* 0x002fca000ff1e0ff */
[----:B--2---:R-:W-:Y:S01]  /*0130*/  IMAD.X R7, RZ, RZ, UR5, P0 ;  /* 0x00000005ff077e24 */ /* 0x004fe200080e06ff */
[----:B----4-:R-:W-:Y:S01]  /*0140*/  MOV R5, UR7 ;  /* 0x0000000700057c02 */ /* 0x010fe20008000f00 */
[----:B0--3--:R-:W-:-:S07]  /*0150*/  IMAD.U32 R4, RZ, RZ, UR6 ;  /* 0x00000006ff047e24 */ /* 0x009fce000f8e00ff */
[----:B------:R-:W-:-:S07]  /*0160*/  LEPC R20, `(.L_x_0) ;  /* 0x000000001014794e */ /* 0x000fce0000000000 */
[----:B------:R-:W-:Y:S05]  /*0170*/  CALL.ABS.NOINC R8 ;  /* 0x0000000008007343 */ /* 0x000fea0003c00000 */
.L_x_0:
[----:B------:R-:W-:Y:S05]  /*0180*/  EXIT ;  /* 0x000000000000794d */ /* 0x000fea0003800000 */
.L_x_1:
[----:B------:R-:W-:-:S00]  /*0190*/  BRA `(.L_x_1) ;  /* 0xfffffffc00fc7947 */ /* 0x000fc0000383ffff */
[----:B------:R-:W-:-:S00]  /*01a0*/  NOP ;  /* 0x0000000000007918 */ /* 0x000fc00000000000 */
        /* <DEDUP_REMOVED lines=13> */
.L_x_2:


//--------------------- .nv.global.init           --------------------------
	.section	.nv.global.init,"aw",@progbits
.nv.global.init:
	.type		$str,@object
	.size		$str,(.L_0 - $str)
$str:
        /*0000*/ 	.byte	0x74, 0x69, 0x64, 0x3a, 0x20, 0x25, 0x64, 0x2c, 0x20, 0x62, 0x69, 0x64, 0x2e, 0x78, 0x3a, 0x20
        /*0010*/ 	.byte	0x25, 0x64, 0x2c, 0x20, 0x62, 0x69, 0x64, 0x2e, 0x79, 0x3a, 0x20, 0x25, 0x64, 0x2c, 0x20, 0x67
        /*0020*/ 	.byte	0x69, 0x64, 0x3a, 0x20, 0x25, 0x64, 0x2c, 0x20, 0x77, 0x61, 0x72, 0x70, 0x5f, 0x69, 0x64, 0x3a
        /*0030*/ 	.byte	0x20, 0x25, 0x64, 0x2c, 0x20, 0x67, 0x62, 0x69, 0x64, 0x3a, 0x20, 0x25, 0x64, 0x20, 0x0a, 0x00
.L_0:


//--------------------- .nv.shared.reserved.0     --------------------------
	.section	.nv.shared.reserved.0,"aw",@nobits
	.weak		__nv_reservedSMEM_offset_0_alias
	.size		__nv_reservedSMEM_offset_0_alias, 0, 64
	.other		__nv_reservedSMEM_offset_0_alias,@"STO_CUDA_RESERVED_SHARED STV_DEFAULT"
__nv_reservedSMEM_offset_0_alias:
	.zero		0
	.zero		64


//--------------------- .nv.constant0._Z22print_details_of_warpsv --------------------------
	.section	.nv.constant0._Z22print_details_of_warpsv,"a",@progbits
	.sectionflags	@""
	.align	4
.nv.constant0._Z22print_details_of_warpsv:
	.zero		896


//--------------------- SYMBOLS --------------------------

	.type		.nv.reservedSmem.offset0,@object
	.size		.nv.reservedSmem.offset0,0x4
	.type		vprintf,@function
